	.headerflags	@"EF_CUDA_TEXMODE_UNIFIED EF_CUDA_64BIT_ADDRESS EF_CUDA_ACCELERATORS EF_CUDA_SM90 EF_CUDA_VIRTUAL_SM(EF_CUDA_SM90)"
	.elftype	@"ET_EXEC"


//--------------------- .nv.info                  --------------------------
	.section	.nv.info,"",@"SHT_CUDA_INFO"
	.align	4


	//----- nvinfo : EIATTR_REGCOUNT
	.align		4
        /*0000*/ 	.byte	0x04, 0x2f
        /*0002*/ 	.short	(.L_1 - .L_0)
	.align		4
.L_0:
        /*0004*/ 	.word	index@(triton_poi_fused_add_convolution_hardtanh_hardtanh_backward_16)
        /*0008*/ 	.word	0x0000000e


	//----- nvinfo : EIATTR_MIN_STACK_SIZE
	.align		4
.L_1:
        /*000c*/ 	.byte	0x04, 0x12
        /*000e*/ 	.short	(.L_3 - .L_2)
	.align		4
.L_2:
        /*0010*/ 	.word	index@(triton_poi_fused_add_convolution_hardtanh_hardtanh_backward_16)
        /*0014*/ 	.word	0x00000000


	//----- nvinfo : EIATTR_FRAME_SIZE
	.align		4
.L_3:
        /*0018*/ 	.byte	0x04, 0x11
        /*001a*/ 	.short	(.L_5 - .L_4)
	.align		4
.L_4:
        /*001c*/ 	.word	index@(triton_poi_fused_add_convolution_hardtanh_hardtanh_backward_16)
        /*0020*/ 	.word	0x00000000


	//----- nvinfo : EIATTR_MIN_STACK_SIZE
	.align		4
.L_5:
        /*0024*/ 	.byte	0x04, 0x12
        /*0026*/ 	.short	(.L_7 - .L_6)
	.align		4
.L_6:
        /*0028*/ 	.word	index@(triton_poi_fused_add_convolution_hardtanh_hardtanh_backward_16)
        /*002c*/ 	.word	0x00000000
.L_7:


//--------------------- .nv.info.triton_poi_fused_add_convolution_hardtanh_hardtanh_backward_16 --------------------------
	.section	.nv.info.triton_poi_fused_add_convolution_hardtanh_hardtanh_backward_16,"",@"SHT_CUDA_INFO"
	.sectionflags	@""
	.align	4


	//----- nvinfo : EIATTR_CUDA_API_VERSION
	.align		4
        /*0000*/ 	.byte	0x04, 0x37
        /*0002*/ 	.short	(.L_9 - .L_8)
.L_8:
        /*0004*/ 	.word	0x0000007c


	//----- nvinfo : EIATTR_KPARAM_INFO
	.align		4
.L_9:
        /*0008*/ 	.byte	0x04, 0x17
        /*000a*/ 	.short	(.L_11 - .L_10)
.L_10:
        /*000c*/ 	.word	0x00000000
        /*0010*/ 	.short	0x0005
        /*0012*/ 	.short	0x0028
        /*0014*/ 	.byte	0x00, 0xf0, 0x11, 0x00


	//----- nvinfo : EIATTR_KPARAM_INFO
	.align		4
.L_11:
        /*0018*/ 	.byte	0x04, 0x17
        /*001a*/ 	.short	(.L_13 - .L_12)
.L_12:
        /*001c*/ 	.word	0x00000000
        /*0020*/ 	.short	0x0004
        /*0022*/ 	.short	0x0020
        /*0024*/ 	.byte	0x00, 0xf4, 0x21, 0x00


	//----- nvinfo : EIATTR_KPARAM_INFO
	.align		4
.L_13:
        /*0028*/ 	.byte	0x04, 0x17
        /*002a*/ 	.short	(.L_15 - .L_14)
.L_14:
        /*002c*/ 	.word	0x00000000
        /*0030*/ 	.short	0x0003
        /*0032*/ 	.short	0x0018
        /*0034*/ 	.byte	0x00, 0xf4, 0x21, 0x00


	//----- nvinfo : EIATTR_KPARAM_INFO
	.align		4
.L_15:
        /*0038*/ 	.byte	0x04, 0x17
        /*003a*/ 	.short	(.L_17 - .L_16)
.L_16:
        /*003c*/ 	.word	0x00000000
        /*0040*/ 	.short	0x0002
        /*0042*/ 	.short	0x0010
        /*0044*/ 	.byte	0x00, 0xf4, 0x21, 0x00


	//----- nvinfo : EIATTR_KPARAM_INFO
	.align		4
.L_17:
        /*0048*/ 	.byte	0x04, 0x17
        /*004a*/ 	.short	(.L_19 - .L_18)
.L_18:
        /*004c*/ 	.word	0x00000000
        /*0050*/ 	.short	0x0001
        /*0052*/ 	.short	0x0008
        /*0054*/ 	.byte	0x00, 0xf4, 0x21, 0x00


	//----- nvinfo : EIATTR_KPARAM_INFO
	.align		4
.L_19:
        /*0058*/ 	.byte	0x04, 0x17
        /*005a*/ 	.short	(.L_21 - .L_20)
.L_20:
        /*005c*/ 	.word	0x00000000
        /*0060*/ 	.short	0x0000
        /*0062*/ 	.short	0x0000
        /*0064*/ 	.byte	0x00, 0xf4, 0x21, 0x00


	//----- nvinfo : EIATTR_SPARSE_MMA_MASK
	.align		4
.L_21:
        /*0068*/ 	.byte	0x03, 0x50
        /*006a*/ 	.short	0x0000


	//----- nvinfo : EIATTR_MAXREG_COUNT
	.align		4
        /*006c*/ 	.byte	0x03, 0x1b
        /*006e*/ 	.short	0x00ff


	//----- nvinfo : EIATTR_EXIT_INSTR_OFFSETS
	.align		4
        /*0070*/ 	.byte	0x04, 0x1c
        /*0072*/ 	.short	(.L_23 - .L_22)


	//   ....[0]....
.L_22:
        /*0074*/ 	.word	0x000002c0


	//   ....[1]....
        /*0078*/ 	.word	0x000002e0


	//----- nvinfo : EIATTR_REQNTID
	.align		4
.L_23:
        /*007c*/ 	.byte	0x04, 0x10
        /*007e*/ 	.short	(.L_25 - .L_24)
.L_24:
        /*0080*/ 	.word	0x00000080
        /*0084*/ 	.word	0x00000001
        /*0088*/ 	.word	0x00000001


	//----- nvinfo : EIATTR_CBANK_PARAM_SIZE
	.align		4
.L_25:
        /*008c*/ 	.byte	0x03, 0x19
        /*008e*/ 	.short	0x002c


	//----- nvinfo : EIATTR_PARAM_CBANK
	.align		4
        /*0090*/ 	.byte	0x04, 0x0a
        /*0092*/ 	.short	(.L_27 - .L_26)
	.align		4
.L_26:
        /*0094*/ 	.word	index@(.nv.constant0.triton_poi_fused_add_convolution_hardtanh_hardtanh_backward_16)
        /*0098*/ 	.short	0x0210
        /*009a*/ 	.short	0x002c


	//----- nvinfo : EIATTR_SW_WAR
	.align		4
.L_27:
        /*009c*/ 	.byte	0x04, 0x36
        /*009e*/ 	.short	(.L_29 - .L_28)
.L_28:
        /*00a0*/ 	.word	0x00000008
.L_29:


//--------------------- .nv.callgraph             --------------------------
	.section	.nv.callgraph,"",@"SHT_CUDA_CALLGRAPH"
	.align	4
	.sectionentsize	8
	.align		4
        /*0000*/ 	.word	0x00000000
	.align		4
        /*0004*/ 	.word	0xffffffff
	.align		4
        /*0008*/ 	.word	0x00000000
	.align		4
        /*000c*/ 	.word	0xfffffffe
	.align		4
        /*0010*/ 	.word	0x00000000
	.align		4
        /*0014*/ 	.word	0xfffffffd
	.align		4
        /*0018*/ 	.word	0x00000000
	.align		4
        /*001c*/ 	.word	0xfffffffc


//--------------------- .text.triton_poi_fused_add_convolution_hardtanh_hardtanh_backward_16 --------------------------
	.section	.text.triton_poi_fused_add_convolution_hardtanh_hardtanh_backward_16,"ax",@progbits
	.align	128
        .global         triton_poi_fused_add_convolution_hardtanh_hardtanh_backward_16
        .type           triton_poi_fused_add_convolution_hardtanh_hardtanh_backward_16,@function
        .size           triton_poi_fused_add_convolution_hardtanh_hardtanh_backward_16,(.L_x_1 - triton_poi_fused_add_convolution_hardtanh_hardtanh_backward_16)
        .other          triton_poi_fused_add_convolution_hardtanh_hardtanh_backward_16,@"STO_CUDA_ENTRY STV_DEFAULT"
triton_poi_fused_add_convolution_hardtanh_hardtanh_backward_16:
.text.triton_poi_fused_add_convolution_hardtanh_hardtanh_backward_16:
[----:B------:R-:W0:Y:S02]  /*0000*/  LDC R1, c[0x0][0x28] ;  /* 0x00000a00ff017b82 */ /* 0x000e240000000800 */
[----:B------:R-:W1:Y:S01]  /*0010*/  S2R R0, SR_TID.X ;  /* 0x0000000000007919 */ /* 0x000e620000002100 */
[----:B------:R-:W2:Y:S01]  /*0020*/  LDC.64 R4, c[0x0][0x218] ;  /* 0x00008600ff047b82 */ /* 0x000ea20000000a00 */
[----:B------:R-:W-:Y:S01]  /*0030*/  ULDC.64 UR4, c[0x0][0x208] ;  /* 0x0000820000047ab9 */ /* 0x000fe20000000a00 */
[----:B------:R-:W3:Y:S06]  /*0040*/  S2R R9, SR_CTAID.X ;  /* 0x0000000000097919 */ /* 0x000eec0000002500 */
[----:B------:R-:W4:Y:S01]  /*0050*/  LDC.64 R2, c[0x0][0x210] ;  /* 0x00008400ff027b82 */ /* 0x000f220000000a00 */
[----:B------:R-:W-:Y:S01]  /*0060*/  IMAD.MOV.U32 R8, RZ, RZ, RZ ;  /* 0x000000ffff087224 */ /* 0x000fe200078e00ff */
[----:B------:R-:W-:Y:S01]  /*0070*/  ULDC.64 UR6, c[0x0][0x228] ;  /* 0x00008a0000067ab9 */ /* 0x000fe20000000a00 */
[----:B------:R-:W-:Y:S01]  /*0080*/  ULDC.64 UR8, c[0x0][0x230] ;  /* 0x00008c0000087ab9 */ /* 0x000fe20000000a00 */
[----:B-1----:R-:W-:-:S02]  /*0090*/  LOP3.LUT R0, R0, 0x7f, RZ, 0xc0, !PT ;  /* 0x0000007f00007812 */ /* 0x002fc400078ec0ff */
[----:B---3--:R-:W-:-:S03]  /*00a0*/  SHF.R.S32.HI R6, RZ, 0x18, R9 ;  /* 0x00000018ff067819 */ /* 0x008fc60000011409 */
[----:B------:R-:W-:Y:S01]  /*00b0*/  IMAD R9, R9, 0x80, R0 ;  /* 0x0000008009097824 */ /* 0x000fe200078e0200 */
[----:B------:R-:W-:-:S03]  /*00c0*/  SGXT R0, R6, 0x1 ;  /* 0x000000010600781a */ /* 0x000fc60000000200 */
[C---:B----4-:R-:W-:Y:S01]  /*00d0*/  IMAD.WIDE R2, R9.reuse, 0x4, R2 ;  /* 0x0000000409027825 */ /* 0x050fe200078e0202 */
[----:B------:R-:W1:Y:S01]  /*00e0*/  LDC.64 R6, c[0x0][0x220] ;  /* 0x00008800ff067b82 */ /* 0x000e620000000a00 */
[----:B------:R-:W-:Y:S02]  /*00f0*/  ISETP.GE.AND P2, PT, R9, 0x3100, PT ;  /* 0x000031000900780c */ /* 0x000fe40003f46270 */
[----:B------:R-:W-:-:S04]  /*0100*/  LEA.HI R0, R0, R9, RZ, 0x6 ;  /* 0x0000000900007211 */ /* 0x000fc800078f30ff */
[----:B------:R-:W-:-:S05]  /*0110*/  LOP3.LUT R0, R0, 0xffffffc0, RZ, 0xc0, !PT ;  /* 0xffffffc000007812 */ /* 0x000fca00078ec0ff */
[----:B------:R-:W-:Y:S02]  /*0120*/  IMAD.IADD R11, R9, 0x1, -R0 ;  /* 0x00000001090b7824 */ /* 0x000fe400078e0a00 */
[----:B------:R-:W-:Y:S02]  /*0130*/  IMAD.MOV.U32 R0, RZ, RZ, RZ ;  /* 0x000000ffff007224 */ /* 0x000fe400078e00ff */
[----:B--2---:R-:W-:-:S04]  /*0140*/  IMAD.WIDE R4, R11, 0x4, R4 ;  /* 0x000000040b047825 */ /* 0x004fc800078e0204 */
[----:B------:R-:W-:Y:S01]  /*0150*/  IMAD.MOV.U32 R11, RZ, RZ, RZ ;  /* 0x000000ffff0b7224 */ /* 0x000fe200078e00ff */
[----:B------:R-:W2:Y:S01]  /*0160*/  @!P2 LDG.E R0, desc[UR4][R2.64] ;  /* 0x000000040200a981 */ /* 0x000ea2000c1e1900 */
[----:B-1----:R-:W-:-:S04]  /*0170*/  IMAD.WIDE R6, R9, 0x4, R6 ;  /* 0x0000000409067825 */ /* 0x002fc800078e0206 */
[----:B------:R1:W2:Y:S04]  /*0180*/  @!P2 LDG.E.EL R11, desc[UR4][R4.64] ;  /* 0x00000004040ba981 */ /* 0x0002a8000c2e1900 */
[----:B------:R-:W3:Y:S01]  /*0190*/  @!P2 LDG.E R8, desc[UR4][R6.64] ;  /* 0x000000040608a981 */ /* 0x000ee2000c1e1900 */
[----:B-1----:R-:W-:Y:S02]  /*01a0*/  SHF.R.S32.HI R5, RZ, 0x1f, R9 ;  /* 0x0000001fff057819 */ /* 0x002fe40000011409 */
[----:B------:R-:W-:Y:S01]  /*01b0*/  IADD3 R4, P4, R9, UR8, RZ ;  /* 0x0000000809047c10 */ /* 0x000fe2000ff9e0ff */
[----:B--2---:R-:W-:-:S04]  /*01c0*/  FADD R11, R11, R0 ;  /* 0x000000000b0b7221 */ /* 0x004fc80000000000 */
[----:B---3--:R-:W-:-:S05]  /*01d0*/  FADD R8, R11, R8 ;  /* 0x000000080b087221 */ /* 0x008fca0000000000 */
[----:B------:R-:W-:-:S04]  /*01e0*/  FSETP.GTU.AND P0, PT, R8, RZ, PT ;  /* 0x000000ff0800720b */ /* 0x000fc80003f0c000 */
[----:B------:R-:W-:-:S04]  /*01f0*/  FSEL R0, R8, RZ, P0 ;  /* 0x000000ff08007208 */ /* 0x000fc80000000000 */
[C---:B------:R-:W-:Y:S02]  /*0200*/  FSETP.GEU.AND P3, PT, R0.reuse, 6, PT ;  /* 0x40c000000000780b */ /* 0x040fe40003f6e000 */
[----:B------:R-:W-:-:S11]  /*0210*/  FSETP.NAN.AND P1, PT, R0, R0, PT ;  /* 0x000000000000720b */ /* 0x000fd60003f28000 */
[----:B------:R-:W-:-:S04]  /*0220*/  @P3 FSEL R0, R0, 6, P1 ;  /* 0x40c0000000003808 */ /* 0x000fc80000800000 */
[C---:B------:R-:W-:Y:S02]  /*0230*/  FSETP.GE.AND P1, PT, R0.reuse, 6, PT ;  /* 0x40c000000000780b */ /* 0x040fe40003f26000 */
[----:B------:R-:W-:Y:S02]  /*0240*/  IADD3 R2, P3, R9, UR6, RZ ;  /* 0x0000000609027c10 */ /* 0x000fe4000ff7e0ff */
[----:B------:R-:W-:Y:S02]  /*0250*/  FSETP.LE.OR P1, PT, R0, RZ, P1 ;  /* 0x000000ff0000720b */ /* 0x000fe40000f23400 */
[----:B------:R-:W-:Y:S02]  /*0260*/  IADD3.X R3, R5, UR7, RZ, P3, !PT ;  /* 0x0000000705037c10 */ /* 0x000fe40009ffe4ff */
[----:B------:R-:W-:Y:S02]  /*0270*/  SEL R7, RZ, 0x1, !P1 ;  /* 0x00000001ff077807 */ /* 0x000fe40004800000 */
[----:B------:R-:W-:-:S02]  /*0280*/  FSETP.GE.OR P0, PT, R8, 6, !P0 ;  /* 0x40c000000800780b */ /* 0x000fc40004706400 */
[----:B------:R-:W-:Y:S01]  /*0290*/  IADD3.X R5, R5, UR9, RZ, P4, !PT ;  /* 0x0000000905057c10 */ /* 0x000fe2000a7fe4ff */
[----:B------:R1:W-:Y:S01]  /*02a0*/  @!P2 STG.E.U8 desc[UR4][R2.64], R7 ;  /* 0x000000070200a986 */ /* 0x0003e2000c101104 */
[----:B------:R-:W-:Y:S01]  /*02b0*/  SEL R9, RZ, 0x1, !P0 ;  /* 0x00000001ff097807 */ /* 0x000fe20004000000 */
[----:B------:R-:W-:Y:S08]  /*02c0*/  @P2 EXIT ;  /* 0x000000000000294d */ /* 0x000ff00003800000 */
[----:B------:R-:W-:Y:S01]  /*02d0*/  STG.E.U8 desc[UR4][R4.64], R9 ;  /* 0x0000000904007986 */ /* 0x000fe2000c101104 */
[----:B------:R-:W-:Y:S05]  /*02e0*/  EXIT ;  /* 0x000000000000794d */ /* 0x000fea0003800000 */
.L_x_0:
[----:B------:R-:W-:-:S00]  /*02f0*/  BRA `(.L_x_0) ;  /* 0xfffffffc00fc7947 */ /* 0x000fc0000383ffff */
[----:B------:R-:W-:-:S00]  /*0300*/  NOP ;  /* 0x0000000000007918 */ /* 0x000fc00000000000 */
[----:B------:R-:W-:-:S00]  /*0310*/  NOP ;  /* 0x0000000000007918 */ /* 0x000fc00000000000 */
[----:B------:R-:W-:-:S00]  /*0320*/  NOP ;  /* 0x0000000000007918 */ /* 0x000fc00000000000 */
[----:B------:R-:W-:-:S00]  /*0330*/  NOP ;  /* 0x0000000000007918 */ /* 0x000fc00000000000 */
[----:B------:R-:W-:-:S00]  /*0340*/  NOP ;  /* 0x0000000000007918 */ /* 0x000fc00000000000 */
[----:B------:R-:W-:-:S00]  /*0350*/  NOP ;  /* 0x0000000000007918 */ /* 0x000fc00000000000 */
[----:B------:R-:W-:-:S00]  /*0360*/  NOP ;  /* 0x0000000000007918 */ /* 0x000fc00000000000 */
[----:B------:R-:W-:-:S00]  /*0370*/  NOP ;  /* 0x0000000000007918 */ /* 0x000fc00000000000 */
.L_x_1:


//--------------------- .nv.constant0.triton_poi_fused_add_convolution_hardtanh_hardtanh_backward_16 --------------------------
	.section	.nv.constant0.triton_poi_fused_add_convolution_hardtanh_hardtanh_backward_16,"a",@progbits
	.sectionflags	@""
	.align	4
.nv.constant0.triton_poi_fused_add_convolution_hardtanh_hardtanh_backward_16:
	.zero		572
